//
// Generated by NVIDIA NVVM Compiler
//
// Compiler Build ID: CL-36424714
// Cuda compilation tools, release 13.0, V13.0.88
// Based on NVVM 20.0.0
//

.version 9.0
.target sm_100
.address_size 64

	// .globl	_Z10makeStringPcS_ii

.visible .entry _Z10makeStringPcS_ii(
	.param .u64 .ptr .align 1 _Z10makeStringPcS_ii_param_0,
	.param .u64 .ptr .align 1 _Z10makeStringPcS_ii_param_1,
	.param .u32 _Z10makeStringPcS_ii_param_2,
	.param .u32 _Z10makeStringPcS_ii_param_3
)
{
	.reg .pred 	%p<7>;
	.reg .b16 	%rs<6>;
	.reg .b32 	%r<37>;
	.reg .b64 	%rd<17>;

	ld.param.u64 	%rd6, [_Z10makeStringPcS_ii_param_0];
	ld.param.u64 	%rd7, [_Z10makeStringPcS_ii_param_1];
	ld.param.u32 	%r16, [_Z10makeStringPcS_ii_param_2];
	cvta.to.global.u64 	%rd1, %rd6;
	cvta.to.global.u64 	%rd2, %rd7;
	mov.u32 	%r17, %ctaid.x;
	mov.u32 	%r18, %ntid.x;
	mov.u32 	%r19, %tid.x;
	mad.lo.s32 	%r1, %r17, %r18, %r19;
	setp.ge.s32 	%p1, %r1, %r16;
	@%p1 bra 	$L__BB0_8;
	mad.lo.s32 	%r20, %r16, %r16, %r16;
	shr.u32 	%r21, %r20, 31;
	add.s32 	%r22, %r20, %r21;
	shr.s32 	%r23, %r22, 1;
	sub.s32 	%r2, %r16, %r1;
	mad.lo.s32 	%r24, %r2, %r2, %r2;
	shr.u32 	%r25, %r24, 31;
	add.s32 	%r26, %r24, %r25;
	shr.s32 	%r27, %r26, 1;
	sub.s32 	%r3, %r23, %r27;
	add.s32 	%r28, %r2, %r3;
	setp.ge.s32 	%p2, %r3, %r28;
	@%p2 bra 	$L__BB0_8;
	and.b32  	%r4, %r2, 3;
	setp.eq.s32 	%p3, %r4, 0;
	mov.u32 	%r34, %r3;
	@%p3 bra 	$L__BB0_5;
	cvt.s64.s32 	%rd8, %r3;
	sub.s64 	%rd3, %rd2, %rd8;
	neg.s32 	%r32, %r4;
	mov.u32 	%r34, %r3;
$L__BB0_4:
	.pragma "nounroll";
	cvt.s64.s32 	%rd9, %r34;
	add.s64 	%rd10, %rd1, %rd9;
	add.s64 	%rd11, %rd3, %rd9;
	ld.global.u8 	%rs1, [%rd11];
	st.global.u8 	[%rd10], %rs1;
	add.s32 	%r34, %r34, 1;
	add.s32 	%r32, %r32, 1;
	setp.ne.s32 	%p4, %r32, 0;
	@%p4 bra 	$L__BB0_4;
$L__BB0_5:
	sub.s32 	%r29, %r1, %r16;
	setp.gt.u32 	%p5, %r29, -4;
	@%p5 bra 	$L__BB0_8;
	add.s32 	%r30, %r3, %r16;
	sub.s32 	%r31, %r30, %r34;
	sub.s32 	%r35, %r31, %r1;
	cvt.s64.s32 	%rd12, %r3;
	sub.s64 	%rd13, %rd2, %rd12;
	add.s64 	%rd4, %rd13, 1;
	add.s64 	%rd5, %rd1, 3;
$L__BB0_7:
	cvt.s64.s32 	%rd14, %r34;
	add.s64 	%rd15, %rd4, %rd14;
	add.s64 	%rd16, %rd5, %rd14;
	ld.global.u8 	%rs2, [%rd15+-1];
	st.global.u8 	[%rd16+-3], %rs2;
	ld.global.u8 	%rs3, [%rd15];
	st.global.u8 	[%rd16+-2], %rs3;
	ld.global.u8 	%rs4, [%rd15+1];
	st.global.u8 	[%rd16+-1], %rs4;
	ld.global.u8 	%rs5, [%rd15+2];
	st.global.u8 	[%rd16], %rs5;
	add.s32 	%r34, %r34, 4;
	add.s32 	%r35, %r35, -4;
	setp.ne.s32 	%p6, %r35, 0;
	@%p6 bra 	$L__BB0_7;
$L__BB0_8:
	ret;

}


// ===== COMPILED SASS (sm_100) =====

	.target	sm_100

	.elftype	@"ET_EXEC"


//--------------------- .note.nv.tkinfo           --------------------------
	.section	.note.nv.tkinfo,"",@"SHT_NOTE"
	.sectionflags	@"SHF_NOTE_NV_TKINFO"
	.tkinfo
        /*0018*/ 	.word	0x00000002
        /*0030*/ 	.string	""
        /*0030*/ 	.string	"ptxas"
        /*0030*/ 	.string	"Cuda compilation tools, release 13.0, V13.0.88"
        /*0030*/ 	.string	"Build cuda_13.0.r13.0/compiler.36424714_0"
        /*0030*/ 	.string	"-arch sm_100 -m 64 "



//--------------------- .note.nv.cuinfo           --------------------------
	.section	.note.nv.cuinfo,"",@"SHT_NOTE"
	.sectionflags	@"SHF_NOTE_NV_CUINFO"
        /*0018*/ 	.short	0x0002
        /*001a*/ 	.short	0x0064
        /*001c*/ 	.short	0x0082
	.zero		2


//--------------------- .nv.info                  --------------------------
	.section	.nv.info,"",@"SHT_CUDA_INFO"
	.align	4


	//----- nvinfo : EIATTR_REGCOUNT
	.align		4
        /*0000*/ 	.byte	0x04, 0x2f
        /*0002*/ 	.short	(.L_1 - .L_0)
	.align		4
.L_0:
        /*0004*/ 	.word	index@(_Z10makeStringPcS_ii)
        /*0008*/ 	.word	0x00000014


	//----- nvinfo : EIATTR_FRAME_SIZE
	.align		4
.L_1:
        /*000c*/ 	.byte	0x04, 0x11
        /*000e*/ 	.short	(.L_3 - .L_2)
	.align		4
.L_2:
        /*0010*/ 	.word	index@(_Z10makeStringPcS_ii)
        /*0014*/ 	.word	0x00000000


	//----- nvinfo : EIATTR_MIN_STACK_SIZE
	.align		4
.L_3:
        /*0018*/ 	.byte	0x04, 0x12
        /*001a*/ 	.short	(.L_5 - .L_4)
	.align		4
.L_4:
        /*001c*/ 	.word	index@(_Z10makeStringPcS_ii)
        /*0020*/ 	.word	0x00000000
.L_5:


//--------------------- .nv.compat                --------------------------
	.section	.nv.compat,"",@"SHT_CUDA_COMPAT_INFO"
	.align	4
        /*0000*/ 	.byte	0x02, 0x09, 0x00, 0x00, 0x02, 0x02, 0x01, 0x00, 0x02, 0x05, 0x05, 0x00, 0x03, 0x07, 0x01, 0x01
        /*0010*/ 	.byte	0x02, 0x03, 0x00, 0x00, 0x02, 0x06, 0x01, 0x00, 0x04, 0x0b, 0x08, 0x00, 0x09, 0x00, 0x00, 0x00
        /*0020*/ 	.byte	0x00, 0x00, 0x00, 0x00


//--------------------- .nv.info._Z10makeStringPcS_ii --------------------------
	.section	.nv.info._Z10makeStringPcS_ii,"",@"SHT_CUDA_INFO"
	.sectionflags	@""
	.align	4


	//----- nvinfo : EIATTR_CUDA_API_VERSION
	.align		4
        /*0000*/ 	.byte	0x04, 0x37
        /*0002*/ 	.short	(.L_7 - .L_6)
.L_6:
        /*0004*/ 	.word	0x00000082


	//----- nvinfo : EIATTR_KPARAM_INFO
	.align		4
.L_7:
        /*0008*/ 	.byte	0x04, 0x17
        /*000a*/ 	.short	(.L_9 - .L_8)
.L_8:
        /*000c*/ 	.word	0x00000000
        /*0010*/ 	.short	0x0003
        /*0012*/ 	.short	0x0014
        /*0014*/ 	.byte	0x00, 0xf0, 0x11, 0x00


	//----- nvinfo : EIATTR_KPARAM_INFO
	.align		4
.L_9:
        /*0018*/ 	.byte	0x04, 0x17
        /*001a*/ 	.short	(.L_11 - .L_10)
.L_10:
        /*001c*/ 	.word	0x00000000
        /*0020*/ 	.short	0x0002
        /*0022*/ 	.short	0x0010
        /*0024*/ 	.byte	0x00, 0xf0, 0x11, 0x00


	//----- nvinfo : EIATTR_KPARAM_INFO
	.align		4
.L_11:
        /*0028*/ 	.byte	0x04, 0x17
        /*002a*/ 	.short	(.L_13 - .L_12)
.L_12:
        /*002c*/ 	.word	0x00000000
        /*0030*/ 	.short	0x0001
        /*0032*/ 	.short	0x0008
        /*0034*/ 	.byte	0x00, 0xf5, 0x21, 0x00


	//----- nvinfo : EIATTR_KPARAM_INFO
	.align		4
.L_13:
        /*0038*/ 	.byte	0x04, 0x17
        /*003a*/ 	.short	(.L_15 - .L_14)
.L_14:
        /*003c*/ 	.word	0x00000000
        /*0040*/ 	.short	0x0000
        /*0042*/ 	.short	0x0000
        /*0044*/ 	.byte	0x00, 0xf5, 0x21, 0x00


	//----- nvinfo : EIATTR_SPARSE_MMA_MASK
	.align		4
.L_15:
        /*0048*/ 	.byte	0x03, 0x50
        /*004a*/ 	.short	0x0000


	//----- nvinfo : EIATTR_MAXREG_COUNT
	.align		4
        /*004c*/ 	.byte	0x03, 0x1b
        /*004e*/ 	.short	0x00ff


	//----- nvinfo : EIATTR_MERCURY_ISA_VERSION
	.align		4
        /*0050*/ 	.byte	0x03, 0x5f
        /*0052*/ 	.short	0x0101


	//----- nvinfo : EIATTR_VRC_CTA_INIT_COUNT
	.align		4
        /*0054*/ 	.byte	0x02, 0x4a
	.zero		1
	.zero		1


	//----- nvinfo : EIATTR_EXIT_INSTR_OFFSETS
	.align		4
        /*0058*/ 	.byte	0x04, 0x1c
        /*005a*/ 	.short	(.L_17 - .L_16)


	//   ....[0]....
.L_16:
        /*005c*/ 	.word	0x00000070


	//   ....[1]....
        /*0060*/ 	.word	0x00000120


	//   ....[2]....
        /*0064*/ 	.word	0x000002d0


	//   ....[3]....
        /*0068*/ 	.word	0x00000460


	//----- nvinfo : EIATTR_CRS_STACK_SIZE
	.align		4
.L_17:
        /*006c*/ 	.byte	0x04, 0x1e
        /*006e*/ 	.short	(.L_19 - .L_18)
.L_18:
        /*0070*/ 	.word	0x00000000


	//----- nvinfo : EIATTR_CBANK_PARAM_SIZE
	.align		4
.L_19:
        /*0074*/ 	.byte	0x03, 0x19
        /*0076*/ 	.short	0x0018


	//----- nvinfo : EIATTR_PARAM_CBANK
	.align		4
        /*0078*/ 	.byte	0x04, 0x0a
        /*007a*/ 	.short	(.L_21 - .L_20)
	.align		4
.L_20:
        /*007c*/ 	.word	index@(.nv.constant0._Z10makeStringPcS_ii)
        /*0080*/ 	.short	0x0380
        /*0082*/ 	.short	0x0018


	//----- nvinfo : EIATTR_SW_WAR
	.align		4
.L_21:
        /*0084*/ 	.byte	0x04, 0x36
        /*0086*/ 	.short	(.L_23 - .L_22)
.L_22:
        /*0088*/ 	.word	0x00000008
.L_23:


//--------------------- .nv.callgraph             --------------------------
	.section	.nv.callgraph,"",@"SHT_CUDA_CALLGRAPH"
	.align	4
	.sectionentsize	8
	.align		4
        /*0000*/ 	.word	0x00000000
	.align		4
        /*0004*/ 	.word	0xffffffff
	.align		4
        /*0008*/ 	.word	0x00000000
	.align		4
        /*000c*/ 	.word	0xfffffffe
	.align		4
        /*0010*/ 	.word	0x00000000
	.align		4
        /*0014*/ 	.word	0xfffffffd
	.align		4
        /*0018*/ 	.word	0x00000000
	.align		4
        /*001c*/ 	.word	0xfffffffc


//--------------------- .text._Z10makeStringPcS_ii --------------------------
	.section	.text._Z10makeStringPcS_ii,"ax",@progbits
	.align	128
        .global         _Z10makeStringPcS_ii
        .type           _Z10makeStringPcS_ii,@function
        .size           _Z10makeStringPcS_ii,(.L_x_5 - _Z10makeStringPcS_ii)
        .other          _Z10makeStringPcS_ii,@"STO_CUDA_ENTRY STV_DEFAULT"
_Z10makeStringPcS_ii:
.text._Z10makeStringPcS_ii:
[----:B------:R-:W-:Y:S01]  /*0000*/  LDC R1, c[0x0][0x37c] ;  /* 0x0000df00ff017b82 */ /* 0x000fe20000000800 */
[----:B------:R-:W0:Y:S07]  /*0010*/  S2R R3, SR_TID.X ;  /* 0x0000000000037919 */ /* 0x000e2e0000002100 */
[----:B------:R-:W0:Y:S08]  /*0020*/  S2UR UR4, SR_CTAID.X ;  /* 0x00000000000479c3 */ /* 0x000e300000002500 */
[----:B------:R-:W0:Y:S08]  /*0030*/  LDC R0, c[0x0][0x360] ;  /* 0x0000d800ff007b82 */ /* 0x000e300000000800 */
[----:B------:R-:W1:Y:S01]  /*0040*/  LDC R9, c[0x0][0x390] ;  /* 0x0000e400ff097b82 */ /* 0x000e620000000800 */
[----:B0-----:R-:W-:-:S05]  /*0050*/  IMAD R0, R0, UR4, R3 ;  /* 0x0000000400007c24 */ /* 0x001fca000f8e0203 */
[----:B-1----:R-:W-:-:S13]  /*0060*/  ISETP.GE.AND P0, PT, R0, R9, PT ;  /* 0x000000090000720c */ /* 0x002fda0003f06270 */
[----:B------:R-:W-:Y:S05]  /*0070*/  @P0 EXIT ;  /* 0x000000000000094d */ /* 0x000fea0003800000 */
[----:B------:R-:W-:-:S04]  /*0080*/  IMAD.IADD R3, R9, 0x1, -R0 ;  /* 0x0000000109037824 */ /* 0x000fc800078e0a00 */
[----:B------:R-:W-:-:S05]  /*0090*/  IMAD R2, R3, R3, R3 ;  /* 0x0000000303027224 */ /* 0x000fca00078e0203 */
[----:B------:R-:W-:Y:S01]  /*00a0*/  LEA.HI R4, R2, R2, RZ, 0x1 ;  /* 0x0000000202047211 */ /* 0x000fe200078f08ff */
[----:B------:R-:W-:-:S03]  /*00b0*/  IMAD R2, R9, R9, R9 ;  /* 0x0000000909027224 */ /* 0x000fc600078e0209 */
[----:B------:R-:W-:Y:S02]  /*00c0*/  SHF.R.S32.HI R4, RZ, 0x1, R4 ;  /* 0x00000001ff047819 */ /* 0x000fe40000011404 */
[----:B------:R-:W-:-:S03]  /*00d0*/  LEA.HI R2, R2, R2, RZ, 0x1 ;  /* 0x0000000202027211 */ /* 0x000fc600078f08ff */
[----:B------:R-:W-:-:S05]  /*00e0*/  IMAD.MOV R5, RZ, RZ, -R4 ;  /* 0x000000ffff057224 */ /* 0x000fca00078e0a04 */
[----:B------:R-:W-:-:S05]  /*00f0*/  LEA.HI.SX32 R4, R2, R5, 0x1f ;  /* 0x0000000502047211 */ /* 0x000fca00078ffaff */
[----:B------:R-:W-:-:S05]  /*0100*/  IMAD.IADD R5, R3, 0x1, R4 ;  /* 0x0000000103057824 */ /* 0x000fca00078e0204 */
[----:B------:R-:W-:-:S13]  /*0110*/  ISETP.GE.AND P0, PT, R4, R5, PT ;  /* 0x000000050400720c */ /* 0x000fda0003f06270 */
[----:B------:R-:W-:Y:S05]  /*0120*/  @P0 EXIT ;  /* 0x000000000000094d */ /* 0x000fea0003800000 */
[----:B------:R-:W-:Y:S01]  /*0130*/  LOP3.LUT P1, R3, R3, 0x3, RZ, 0xc0, !PT ;  /* 0x0000000303037812 */ /* 0x000fe2000782c0ff */
[----:B------:R-:W-:Y:S01]  /*0140*/  IMAD.IADD R2, R0, 0x1, -R9 ;  /* 0x0000000100027824 */ /* 0x000fe200078e0a09 */
[----:B------:R-:W0:Y:S01]  /*0150*/  LDCU.64 UR4, c[0x0][0x358] ;  /* 0x00006b00ff0477ac */ /* 0x000e220008000a00 */
[----:B------:R-:W-:Y:S01]  /*0160*/  BSSY.RECONVERGENT B0, `(.L_x_0) ;  /* 0x0000016000007945 */ /* 0x000fe20003800200 */
[----:B------:R-:W-:Y:S01]  /*0170*/  IMAD.MOV.U32 R5, RZ, RZ, R4 ;  /* 0x000000ffff057224 */ /* 0x000fe200078e0004 */
[----:B------:R-:W1:Y:S01]  /*0180*/  LDCU.64 UR8, c[0x0][0x380] ;  /* 0x00007000ff0877ac */ /* 0x000e620008000a00 */
[----:B------:R-:W-:-:S07]  /*0190*/  ISETP.GT.U32.AND P0, PT, R2, -0x4, PT ;  /* 0xfffffffc0200780c */ /* 0x000fce0003f04070 */
[----:B------:R-:W-:Y:S06]  /*01a0*/  @!P1 BRA `(.L_x_1) ;  /* 0x0000000000449947 */ /* 0x000fec0003800000 */
[----:B------:R-:W2:Y:S01]  /*01b0*/  LDCU.64 UR6, c[0x0][0x388] ;  /* 0x00007100ff0677ac */ /* 0x000ea20008000a00 */
[--C-:B------:R-:W-:Y:S01]  /*01c0*/  SHF.R.S32.HI R2, RZ, 0x1f, R4.reuse ;  /* 0x0000001fff027819 */ /* 0x100fe20000011404 */
[----:B------:R-:W-:Y:S02]  /*01d0*/  IMAD.MOV R8, RZ, RZ, -R3 ;  /* 0x000000ffff087224 */ /* 0x000fe400078e0a03 */
[----:B------:R-:W-:Y:S01]  /*01e0*/  IMAD.MOV.U32 R5, RZ, RZ, R4 ;  /* 0x000000ffff057224 */ /* 0x000fe200078e0004 */
[----:B--2---:R-:W-:-:S04]  /*01f0*/  IADD3 R10, P1, PT, -R4, UR6, RZ ;  /* 0x00000006040a7c10 */ /* 0x004fc8000ff3e1ff */
[----:B------:R-:W-:-:S09]  /*0200*/  IADD3.X R12, PT, PT, ~R2, UR7, RZ, P1, !PT ;  /* 0x00000007020c7c10 */ /* 0x000fd20008ffe5ff */
.L_x_2:
[----:B--2---:R-:W-:Y:S02]  /*0210*/  SHF.R.S32.HI R7, RZ, 0x1f, R5 ;  /* 0x0000001fff077819 */ /* 0x004fe40000011405 */
[----:B------:R-:W-:-:S05]  /*0220*/  IADD3 R2, P1, PT, R5, R10, RZ ;  /* 0x0000000a05027210 */ /* 0x000fca0007f3e0ff */
[----:B------:R-:W-:-:S06]  /*0230*/  IMAD.X R3, R7, 0x1, R12, P1 ;  /* 0x0000000107037824 */ /* 0x000fcc00008e060c */
[----:B0-----:R-:W2:Y:S01]  /*0240*/  LDG.E.U8 R3, desc[UR4][R2.64] ;  /* 0x0000000402037981 */ /* 0x001ea2000c1e1100 */
[C---:B-1----:R-:W-:Y:S01]  /*0250*/  IADD3 R6, P1, PT, R5.reuse, UR8, RZ ;  /* 0x0000000805067c10 */ /* 0x042fe2000ff3e0ff */
[----:B------:R-:W-:Y:S02]  /*0260*/  VIADD R8, R8, 0x1 ;  /* 0x0000000108087836 */ /* 0x000fe40000000000 */
[----:B------:R-:W-:Y:S01]  /*0270*/  VIADD R5, R5, 0x1 ;  /* 0x0000000105057836 */ /* 0x000fe20000000000 */
[----:B------:R-:W-:Y:S02]  /*0280*/  IADD3.X R7, PT, PT, R7, UR9, RZ, P1, !PT ;  /* 0x0000000907077c10 */ /* 0x000fe40008ffe4ff */
[----:B------:R-:W-:-:S03]  /*0290*/  ISETP.NE.AND P1, PT, R8, RZ, PT ;  /* 0x000000ff0800720c */ /* 0x000fc60003f25270 */
[----:B--2---:R2:W-:Y:S10]  /*02a0*/  STG.E.U8 desc[UR4][R6.64], R3 ;  /* 0x0000000306007986 */ /* 0x0045f4000c101104 */
[----:B------:R-:W-:Y:S05]  /*02b0*/  @P1 BRA `(.L_x_2) ;  /* 0xfffffffc00d41947 */ /* 0x000fea000383ffff */
.L_x_1:
[----:B01----:R-:W-:Y:S05]  /*02c0*/  BSYNC.RECONVERGENT B0 ;  /* 0x0000000000007941 */ /* 0x003fea0003800200 */
.L_x_0:
[----:B------:R-:W-:Y:S05]  /*02d0*/  @P0 EXIT ;  /* 0x000000000000094d */ /* 0x000fea0003800000 */
[----:B------:R-:W0:Y:S01]  /*02e0*/  LDCU.64 UR6, c[0x0][0x388] ;  /* 0x00007100ff0677ac */ /* 0x000e220008000a00 */
[----:B--2---:R-:W1:Y:S01]  /*02f0*/  LDC.64 R2, c[0x0][0x380] ;  /* 0x0000e000ff027b82 */ /* 0x004e620000000a00 */
[----:B------:R-:W-:-:S05]  /*0300*/  IADD3 R7, PT, PT, -R5, R9, R4 ;  /* 0x0000000905077210 */ /* 0x000fca0007ffe104 */
[----:B------:R-:W-:Y:S01]  /*0310*/  IMAD.IADD R0, R7, 0x1, -R0 ;  /* 0x0000000107007824 */ /* 0x000fe200078e0a00 */
[----:B0-----:R-:W-:Y:S02]  /*0320*/  IADD3 R10, P0, PT, -R4, UR6, RZ ;  /* 0x00000006040a7c10 */ /* 0x001fe4000ff1e1ff */
[----:B------:R-:W-:-:S04]  /*0330*/  SHF.R.S32.HI R4, RZ, 0x1f, R4 ;  /* 0x0000001fff047819 */ /* 0x000fc80000011404 */
[----:B------:R-:W-:-:S07]  /*0340*/  IADD3.X R4, PT, PT, ~R4, UR7, RZ, P0, !PT ;  /* 0x0000000704047c10 */ /* 0x000fce00087fe5ff */
.L_x_3:
[----:B0-----:R-:W-:Y:S02]  /*0350*/  SHF.R.S32.HI R7, RZ, 0x1f, R5 ;  /* 0x0000001fff077819 */ /* 0x001fe40000011405 */
[----:B------:R-:W-:-:S05]  /*0360*/  IADD3 R8, P0, PT, R5, R10, RZ ;  /* 0x0000000a05087210 */ /* 0x000fca0007f1e0ff */
[----:B------:R-:W-:-:S05]  /*0370*/  IMAD.X R9, R7, 0x1, R4, P0 ;  /* 0x0000000107097824 */ /* 0x000fca00000e0604 */
[----:B------:R-:W2:Y:S01]  /*0380*/  LDG.E.U8 R11, desc[UR4][R8.64] ;  /* 0x00000004080b7981 */ /* 0x000ea2000c1e1100 */
[----:B-1----:R-:W-:-:S04]  /*0390*/  IADD3 R6, P0, P1, R5, 0x3, R2 ;  /* 0x0000000305067810 */ /* 0x002fc8000791e002 */
[----:B------:R-:W-:-:S05]  /*03a0*/  IADD3.X R7, PT, PT, R7, R3, RZ, P0, P1 ;  /* 0x0000000307077210 */ /* 0x000fca00007e24ff */
[----:B--2---:R0:W-:Y:S04]  /*03b0*/  STG.E.U8 desc[UR4][R6.64+-0x3], R11 ;  /* 0xfffffd0b06007986 */ /* 0x0041e8000c101104 */
[----:B------:R-:W2:Y:S04]  /*03c0*/  LDG.E.U8 R13, desc[UR4][R8.64+0x1] ;  /* 0x00000104080d7981 */ /* 0x000ea8000c1e1100 */
[----:B--2---:R0:W-:Y:S04]  /*03d0*/  STG.E.U8 desc[UR4][R6.64+-0x2], R13 ;  /* 0xfffffe0d06007986 */ /* 0x0041e8000c101104 */
[----:B------:R-:W2:Y:S04]  /*03e0*/  LDG.E.U8 R15, desc[UR4][R8.64+0x2] ;  /* 0x00000204080f7981 */ /* 0x000ea8000c1e1100 */
[----:B--2---:R0:W-:Y:S04]  /*03f0*/  STG.E.U8 desc[UR4][R6.64+-0x1], R15 ;  /* 0xffffff0f06007986 */ /* 0x0041e8000c101104 */
[----:B------:R-:W2:Y:S01]  /*0400*/  LDG.E.U8 R17, desc[UR4][R8.64+0x3] ;  /* 0x0000030408117981 */ /* 0x000ea2000c1e1100 */
[----:B------:R-:W-:-:S02]  /*0410*/  VIADD R0, R0, 0xfffffffc ;  /* 0xfffffffc00007836 */ /* 0x000fc40000000000 */
[----:B------:R-:W-:-:S03]  /*0420*/  VIADD R5, R5, 0x4 ;  /* 0x0000000405057836 */ /* 0x000fc60000000000 */
[----:B------:R-:W-:Y:S01]  /*0430*/  ISETP.NE.AND P0, PT, R0, RZ, PT ;  /* 0x000000ff0000720c */ /* 0x000fe20003f05270 */
[----:B--2---:R0:W-:-:S12]  /*0440*/  STG.E.U8 desc[UR4][R6.64], R17 ;  /* 0x0000001106007986 */ /* 0x0041d8000c101104 */
[----:B------:R-:W-:Y:S05]  /*0450*/  @P0 BRA `(.L_x_3) ;  /* 0xfffffffc00bc0947 */ /* 0x000fea000383ffff */
[----:B------:R-:W-:Y:S05]  /*0460*/  EXIT ;  /* 0x000000000000794d */ /* 0x000fea0003800000 */
.L_x_4:
[----:B------:R-:W-:-:S00]  /*0470*/  BRA `(.L_x_4) ;  /* 0xfffffffc00fc7947 */ /* 0x000fc0000383ffff */
[----:B------:R-:W-:-:S00]  /*0480*/  NOP ;  /* 0x0000000000007918 */ /* 0x000fc00000000000 */
[----:B------:R-:W-:-:S00]  /*0490*/  NOP ;  /* 0x0000000000007918 */ /* 0x000fc00000000000 */
[----:B------:R-:W-:-:S00]  /*04a0*/  NOP ;  /* 0x0000000000007918 */ /* 0x000fc00000000000 */
[----:B------:R-:W-:-:S00]  /*04b0*/  NOP ;  /* 0x0000000000007918 */ /* 0x000fc00000000000 */
[----:B------:R-:W-:-:S00]  /*04c0*/  NOP ;  /* 0x0000000000007918 */ /* 0x000fc00000000000 */
[----:B------:R-:W-:-:S00]  /*04d0*/  NOP ;  /* 0x0000000000007918 */ /* 0x000fc00000000000 */
[----:B------:R-:W-:-:S00]  /*04e0*/  NOP ;  /* 0x0000000000007918 */ /* 0x000fc00000000000 */
[----:B------:R-:W-:-:S00]  /*04f0*/  NOP ;  /* 0x0000000000007918 */ /* 0x000fc00000000000 */
.L_x_5:


//--------------------- .nv.shared.reserved.0     --------------------------
	.section	.nv.shared.reserved.0,"aw",@nobits
	.weak		__nv_reservedSMEM_offset_0_alias
	.size		__nv_reservedSMEM_offset_0_alias, 0, 64
	.other		__nv_reservedSMEM_offset_0_alias,@"STO_CUDA_RESERVED_SHARED STV_DEFAULT"
__nv_reservedSMEM_offset_0_alias:
	.zero		0
	.zero		64


//--------------------- .nv.constant0._Z10makeStringPcS_ii --------------------------
	.section	.nv.constant0._Z10makeStringPcS_ii,"a",@progbits
	.sectionflags	@""
	.align	4
.nv.constant0._Z10makeStringPcS_ii:
	.zero		920


//--------------------- SYMBOLS --------------------------

	.type		.nv.reservedSmem.offset0,@object
	.size		.nv.reservedSmem.offset0,0x4
